	.headerflags	@"EF_CUDA_TEXMODE_UNIFIED EF_CUDA_64BIT_ADDRESS EF_CUDA_ACCELERATORS EF_CUDA_SM90 EF_CUDA_VIRTUAL_SM(EF_CUDA_SM90)"
	.elftype	@"ET_EXEC"


//--------------------- .nv.info                  --------------------------
	.section	.nv.info,"",@"SHT_CUDA_INFO"
	.align	4


	//----- nvinfo : EIATTR_REGCOUNT
	.align		4
        /*0000*/ 	.byte	0x04, 0x2f
        /*0002*/ 	.short	(.L_1 - .L_0)
	.align		4
.L_0:
        /*0004*/ 	.word	index@(triton_poi_fused__unsafe_index_add_mul_sub_30)
        /*0008*/ 	.word	0x00000019


	//----- nvinfo : EIATTR_MIN_STACK_SIZE
	.align		4
.L_1:
        /*000c*/ 	.byte	0x04, 0x12
        /*000e*/ 	.short	(.L_3 - .L_2)
	.align		4
.L_2:
        /*0010*/ 	.word	index@(triton_poi_fused__unsafe_index_add_mul_sub_30)
        /*0014*/ 	.word	0x00000000


	//----- nvinfo : EIATTR_FRAME_SIZE
	.align		4
.L_3:
        /*0018*/ 	.byte	0x04, 0x11
        /*001a*/ 	.short	(.L_5 - .L_4)
	.align		4
.L_4:
        /*001c*/ 	.word	index@(triton_poi_fused__unsafe_index_add_mul_sub_30)
        /*0020*/ 	.word	0x00000000


	//----- nvinfo : EIATTR_MIN_STACK_SIZE
	.align		4
.L_5:
        /*0024*/ 	.byte	0x04, 0x12
        /*0026*/ 	.short	(.L_7 - .L_6)
	.align		4
.L_6:
        /*0028*/ 	.word	index@(triton_poi_fused__unsafe_index_add_mul_sub_30)
        /*002c*/ 	.word	0x00000000
.L_7:


//--------------------- .nv.info.triton_poi_fused__unsafe_index_add_mul_sub_30 --------------------------
	.section	.nv.info.triton_poi_fused__unsafe_index_add_mul_sub_30,"",@"SHT_CUDA_INFO"
	.sectionflags	@""
	.align	4


	//----- nvinfo : EIATTR_CUDA_API_VERSION
	.align		4
        /*0000*/ 	.byte	0x04, 0x37
        /*0002*/ 	.short	(.L_9 - .L_8)
.L_8:
        /*0004*/ 	.word	0x0000007c


	//----- nvinfo : EIATTR_KPARAM_INFO
	.align		4
.L_9:
        /*0008*/ 	.byte	0x04, 0x17
        /*000a*/ 	.short	(.L_11 - .L_10)
.L_10:
        /*000c*/ 	.word	0x00000000
        /*0010*/ 	.short	0x0006
        /*0012*/ 	.short	0x0030
        /*0014*/ 	.byte	0x00, 0xf0, 0x11, 0x00


	//----- nvinfo : EIATTR_KPARAM_INFO
	.align		4
.L_11:
        /*0018*/ 	.byte	0x04, 0x17
        /*001a*/ 	.short	(.L_13 - .L_12)
.L_12:
        /*001c*/ 	.word	0x00000000
        /*0020*/ 	.short	0x0005
        /*0022*/ 	.short	0x0028
        /*0024*/ 	.byte	0x00, 0xf4, 0x21, 0x00


	//----- nvinfo : EIATTR_KPARAM_INFO
	.align		4
.L_13:
        /*0028*/ 	.byte	0x04, 0x17
        /*002a*/ 	.short	(.L_15 - .L_14)
.L_14:
        /*002c*/ 	.word	0x00000000
        /*0030*/ 	.short	0x0004
        /*0032*/ 	.short	0x0020
        /*0034*/ 	.byte	0x00, 0xf4, 0x21, 0x00


	//----- nvinfo : EIATTR_KPARAM_INFO
	.align		4
.L_15:
        /*0038*/ 	.byte	0x04, 0x17
        /*003a*/ 	.short	(.L_17 - .L_16)
.L_16:
        /*003c*/ 	.word	0x00000000
        /*0040*/ 	.short	0x0003
        /*0042*/ 	.short	0x0018
        /*0044*/ 	.byte	0x00, 0xf4, 0x21, 0x00


	//----- nvinfo : EIATTR_KPARAM_INFO
	.align		4
.L_17:
        /*0048*/ 	.byte	0x04, 0x17
        /*004a*/ 	.short	(.L_19 - .L_18)
.L_18:
        /*004c*/ 	.word	0x00000000
        /*0050*/ 	.short	0x0002
        /*0052*/ 	.short	0x0010
        /*0054*/ 	.byte	0x00, 0xf4, 0x21, 0x00


	//----- nvinfo : EIATTR_KPARAM_INFO
	.align		4
.L_19:
        /*0058*/ 	.byte	0x04, 0x17
        /*005a*/ 	.short	(.L_21 - .L_20)
.L_20:
        /*005c*/ 	.word	0x00000000
        /*0060*/ 	.short	0x0001
        /*0062*/ 	.short	0x0008
        /*0064*/ 	.byte	0x00, 0xf4, 0x21, 0x00


	//----- nvinfo : EIATTR_KPARAM_INFO
	.align		4
.L_21:
        /*0068*/ 	.byte	0x04, 0x17
        /*006a*/ 	.short	(.L_23 - .L_22)
.L_22:
        /*006c*/ 	.word	0x00000000
        /*0070*/ 	.short	0x0000
        /*0072*/ 	.short	0x0000
        /*0074*/ 	.byte	0x00, 0xf4, 0x21, 0x00


	//----- nvinfo : EIATTR_SPARSE_MMA_MASK
	.align		4
.L_23:
        /*0078*/ 	.byte	0x03, 0x50
        /*007a*/ 	.short	0x0000


	//----- nvinfo : EIATTR_MAXREG_COUNT
	.align		4
        /*007c*/ 	.byte	0x03, 0x1b
        /*007e*/ 	.short	0x00ff


	//----- nvinfo : EIATTR_EXIT_INSTR_OFFSETS
	.align		4
        /*0080*/ 	.byte	0x04, 0x1c
        /*0082*/ 	.short	(.L_25 - .L_24)


	//   ....[0]....
.L_24:
        /*0084*/ 	.word	0x000005f0


	//----- nvinfo : EIATTR_REQNTID
	.align		4
.L_25:
        /*0088*/ 	.byte	0x04, 0x10
        /*008a*/ 	.short	(.L_27 - .L_26)
.L_26:
        /*008c*/ 	.word	0x00000080
        /*0090*/ 	.word	0x00000001
        /*0094*/ 	.word	0x00000001


	//----- nvinfo : EIATTR_CBANK_PARAM_SIZE
	.align		4
.L_27:
        /*0098*/ 	.byte	0x03, 0x19
        /*009a*/ 	.short	0x0034


	//----- nvinfo : EIATTR_PARAM_CBANK
	.align		4
        /*009c*/ 	.byte	0x04, 0x0a
        /*009e*/ 	.short	(.L_29 - .L_28)
	.align		4
.L_28:
        /*00a0*/ 	.word	index@(.nv.constant0.triton_poi_fused__unsafe_index_add_mul_sub_30)
        /*00a4*/ 	.short	0x0210
        /*00a6*/ 	.short	0x0034


	//----- nvinfo : EIATTR_SW_WAR
	.align		4
.L_29:
        /*00a8*/ 	.byte	0x04, 0x36
        /*00aa*/ 	.short	(.L_31 - .L_30)
.L_30:
        /*00ac*/ 	.word	0x00000008
.L_31:


//--------------------- .nv.callgraph             --------------------------
	.section	.nv.callgraph,"",@"SHT_CUDA_CALLGRAPH"
	.align	4
	.sectionentsize	8
	.align		4
        /*0000*/ 	.word	0x00000000
	.align		4
        /*0004*/ 	.word	0xffffffff
	.align		4
        /*0008*/ 	.word	0x00000000
	.align		4
        /*000c*/ 	.word	0xfffffffe
	.align		4
        /*0010*/ 	.word	0x00000000
	.align		4
        /*0014*/ 	.word	0xfffffffd
	.align		4
        /*0018*/ 	.word	0x00000000
	.align		4
        /*001c*/ 	.word	0xfffffffc


//--------------------- .text.triton_poi_fused__unsafe_index_add_mul_sub_30 --------------------------
	.section	.text.triton_poi_fused__unsafe_index_add_mul_sub_30,"ax",@progbits
	.align	128
        .global         triton_poi_fused__unsafe_index_add_mul_sub_30
        .type           triton_poi_fused__unsafe_index_add_mul_sub_30,@function
        .size           triton_poi_fused__unsafe_index_add_mul_sub_30,(.L_x_1 - triton_poi_fused__unsafe_index_add_mul_sub_30)
        .other          triton_poi_fused__unsafe_index_add_mul_sub_30,@"STO_CUDA_ENTRY STV_DEFAULT"
triton_poi_fused__unsafe_index_add_mul_sub_30:
.text.triton_poi_fused__unsafe_index_add_mul_sub_30:
[----:B------:R-:W-:Y:S01]  /*0000*/  LDC R1, c[0x0][0x28] ;  /* 0x00000a00ff017b82 */ /* 0x000fe20000000800 */
[----:B------:R-:W1:Y:S07]  /*0010*/  S2R R0, SR_TID.X ;  /* 0x0000000000007919 */ /* 0x000e6e0000002100 */
[----:B------:R-:W2:Y:S01]  /*0020*/  LDC.64 R14, c[0x0][0x210] ;  /* 0x00008400ff0e7b82 */ /* 0x000ea20000000a00 */
[----:B------:R-:W-:Y:S01]  /*0030*/  ULDC.64 UR4, c[0x0][0x208] ;  /* 0x0000820000047ab9 */ /* 0x000fe20000000a00 */
[----:B------:R-:W-:Y:S01]  /*0040*/  ULDC.64 UR6, c[0x0][0x220] ;  /* 0x0000880000067ab9 */ /* 0x000fe20000000a00 */
[----:B------:R-:W3:Y:S05]  /*0050*/  S2R R3, SR_CTAID.X ;  /* 0x0000000000037919 */ /* 0x000eea0000002500 */
[----:B------:R-:W4:Y:S01]  /*0060*/  LDC.64 R6, c[0x0][0x218] ;  /* 0x00008600ff067b82 */ /* 0x000f220000000a00 */
[----:B-1----:R-:W-:-:S05]  /*0070*/  IMAD.SHL.U32 R0, R0, 0x2, RZ ;  /* 0x0000000200007824 */ /* 0x002fca00078e00ff */
[----:B------:R-:W-:-:S05]  /*0080*/  LOP3.LUT R0, R0, 0xfe, RZ, 0xc0, !PT ;  /* 0x000000fe00007812 */ /* 0x000fca00078ec0ff */
[----:B---3--:R-:W-:-:S05]  /*0090*/  IMAD R0, R3, 0x100, R0 ;  /* 0x0000010003007824 */ /* 0x008fca00078e0200 */
[----:B------:R-:W-:-:S04]  /*00a0*/  SHF.R.S32.HI R5, RZ, 0x1f, R0 ;  /* 0x0000001fff057819 */ /* 0x000fc80000011400 */
[----:B------:R-:W-:Y:S02]  /*00b0*/  LEA.HI R2, R5, R0, RZ, 0x3 ;  /* 0x0000000005027211 */ /* 0x000fe400078f18ff */
[----:B------:R-:W1:Y:S02]  /*00c0*/  LDC.64 R4, c[0x0][0x228] ;  /* 0x00008a00ff047b82 */ /* 0x000e640000000a00 */
[----:B------:R-:W-:-:S04]  /*00d0*/  SHF.R.S32.HI R8, RZ, 0x3, R2 ;  /* 0x00000003ff087819 */ /* 0x000fc80000011402 */
[----:B------:R-:W-:-:S04]  /*00e0*/  LEA.HI R9, R8, R8, RZ, 0x3 ;  /* 0x0000000808097211 */ /* 0x000fc800078f18ff */
[----:B------:R-:W-:-:S05]  /*00f0*/  LOP3.LUT R9, R9, 0xfffffff8, RZ, 0xc0, !PT ;  /* 0xfffffff809097812 */ /* 0x000fca00078ec0ff */
[----:B------:R-:W-:-:S04]  /*0100*/  IMAD.IADD R9, R8, 0x1, -R9 ;  /* 0x0000000108097824 */ /* 0x000fc800078e0a09 */
[----:B--2---:R-:W-:Y:S01]  /*0110*/  IMAD.WIDE R14, R9, 0x8, R14 ;  /* 0x00000008090e7825 */ /* 0x004fe200078e020e */
[----:B------:R-:W-:-:S05]  /*0120*/  LOP3.LUT R9, R2, 0xfffffff8, RZ, 0xc0, !PT ;  /* 0xfffffff802097812 */ /* 0x000fca00078ec0ff */
[----:B------:R-:W2:Y:S01]  /*0130*/  LDG.E.EL.64 R14, desc[UR4][R14.64] ;  /* 0x000000040e0e7981 */ /* 0x000ea2000c2e1b00 */
[----:B------:R-:W-:-:S04]  /*0140*/  IMAD.IADD R2, R0, 0x1, -R9 ;  /* 0x0000000100027824 */ /* 0x000fc800078e0a09 */
[----:B----4-:R-:W-:-:S04]  /*0150*/  IMAD.WIDE R6, R2, 0x8, R6 ;  /* 0x0000000802067825 */ /* 0x010fc800078e0206 */
[----:B-1----:R-:W-:Y:S02]  /*0160*/  IMAD.WIDE R8, R2, 0x8, R4 ;  /* 0x0000000802087825 */ /* 0x002fe400078e0204 */
[----:B------:R-:W3:Y:S04]  /*0170*/  LDG.E.EL.128 R4, desc[UR4][R6.64] ;  /* 0x0000000406047981 */ /* 0x000ee8000c2e1d00 */
[----:B------:R-:W4:Y:S01]  /*0180*/  LDG.E.EL.128 R8, desc[UR4][R8.64] ;  /* 0x0000000408087981 */ /* 0x000f22000c2e1d00 */
[----:B------:R-:W-:-:S04]  /*0190*/  SHF.R.S32.HI R3, RZ, 0x17, R3 ;  /* 0x00000017ff037819 */ /* 0x000fc80000011403 */
[----:B------:R-:W-:-:S04]  /*01a0*/  SGXT R3, R3, 0x1 ;  /* 0x000000010303781a */ /* 0x000fc80000000200 */
[CC--:B------:R-:W-:Y:S02]  /*01b0*/  LEA.HI R12, R3.reuse, R0.reuse, RZ, 0x6 ;  /* 0x00000000030c7211 */ /* 0x0c0fe400078f30ff */
[----:B------:R-:W-:Y:S02]  /*01c0*/  LEA.HI R3, R3, R0, RZ, 0xe ;  /* 0x0000000003037211 */ /* 0x000fe400078f70ff */
[--C-:B------:R-:W-:Y:S02]  /*01d0*/  SHF.R.S32.HI R16, RZ, 0x6, R12.reuse ;  /* 0x00000006ff107819 */ /* 0x100fe4000001140c */
[----:B------:R-:W-:Y:S02]  /*01e0*/  SHF.R.S32.HI R13, RZ, 0x1f, R12 ;  /* 0x0000001fff0d7819 */ /* 0x000fe4000001140c */
[----:B------:R-:W-:Y:S02]  /*01f0*/  LOP3.LUT R3, R3, 0xffffc000, RZ, 0xc0, !PT ;  /* 0xffffc00003037812 */ /* 0x000fe400078ec0ff */
[----:B------:R-:W-:-:S04]  /*0200*/  LEA.HI R13, R13, R16, RZ, 0x8 ;  /* 0x000000100d0d7211 */ /* 0x000fc800078f40ff */
[----:B------:R-:W-:-:S05]  /*0210*/  LOP3.LUT R17, R13, 0xffffff00, RZ, 0xc0, !PT ;  /* 0xffffff000d117812 */ /* 0x000fca00078ec0ff */
[----:B------:R-:W-:Y:S01]  /*0220*/  IMAD.IADD R12, R16, 0x1, -R17 ;  /* 0x00000001100c7824 */ /* 0x000fe200078e0a11 */
[----:B--2---:R-:W-:-:S04]  /*0230*/  SHF.R.U32.HI R19, RZ, 0x1c, R15 ;  /* 0x0000001cff137819 */ /* 0x004fc8000001160f */
[----:B------:R-:W-:-:S04]  /*0240*/  LOP3.LUT R19, R19, 0x8, RZ, 0xc0, !PT ;  /* 0x0000000813137812 */ /* 0x000fc800078ec0ff */
[----:B------:R-:W-:Y:S02]  /*0250*/  IADD3 R13, P0, R14, R19, RZ ;  /* 0x000000130e0d7210 */ /* 0x000fe40007f1e0ff */
[----:B---3--:R-:W-:-:S03]  /*0260*/  SHF.R.U32.HI R16, RZ, 0x1c, R5 ;  /* 0x0000001cff107819 */ /* 0x008fc60000011605 */
[----:B------:R-:W-:Y:S01]  /*0270*/  IMAD.X R14, RZ, RZ, R15, P0 ;  /* 0x000000ffff0e7224 */ /* 0x000fe200000e060f */
[----:B------:R-:W-:Y:S02]  /*0280*/  SHF.R.U32.HI R21, RZ, 0x1c, R7 ;  /* 0x0000001cff157819 */ /* 0x000fe40000011607 */
[----:B------:R-:W-:Y:S02]  /*0290*/  LOP3.LUT R15, R16, 0x8, RZ, 0xc0, !PT ;  /* 0x00000008100f7812 */ /* 0x000fe400078ec0ff */
[----:B----4-:R-:W-:Y:S02]  /*02a0*/  SHF.R.U32.HI R17, RZ, 0x1c, R11 ;  /* 0x0000001cff117819 */ /* 0x010fe4000001160b */
[----:B------:R-:W-:Y:S02]  /*02b0*/  IADD3 R15, P0, R4, R15, RZ ;  /* 0x0000000f040f7210 */ /* 0x000fe40007f1e0ff */
[----:B------:R-:W-:Y:S02]  /*02c0*/  LOP3.LUT R17, R17, 0x8, RZ, 0xc0, !PT ;  /* 0x0000000811117812 */ /* 0x000fe400078ec0ff */
[----:B------:R-:W-:Y:S01]  /*02d0*/  SHF.R.U32.HI R19, RZ, 0x1c, R9 ;  /* 0x0000001cff137819 */ /* 0x000fe20000011609 */
[----:B------:R-:W-:Y:S01]  /*02e0*/  IMAD.X R22, RZ, RZ, R5, P0 ;  /* 0x000000ffff167224 */ /* 0x000fe200000e0605 */
[----:B------:R-:W-:-:S02]  /*02f0*/  LOP3.LUT R21, R21, 0x8, RZ, 0xc0, !PT ;  /* 0x0000000815157812 */ /* 0x000fc400078ec0ff */
[----:B------:R-:W-:Y:S02]  /*0300*/  IADD3 R10, P0, R10, R17, RZ ;  /* 0x000000110a0a7210 */ /* 0x000fe40007f1e0ff */
[----:B------:R-:W-:Y:S02]  /*0310*/  LOP3.LUT R19, R19, 0x8, RZ, 0xc0, !PT ;  /* 0x0000000813137812 */ /* 0x000fe400078ec0ff */
[----:B------:R-:W-:Y:S01]  /*0320*/  IADD3 R18, P1, R6, R21, RZ ;  /* 0x0000001506127210 */ /* 0x000fe20007f3e0ff */
[----:B------:R-:W-:Y:S01]  /*0330*/  IMAD.X R11, RZ, RZ, R11, P0 ;  /* 0x000000ffff0b7224 */ /* 0x000fe200000e060b */
[----:B------:R-:W-:Y:S02]  /*0340*/  IADD3 R19, P2, R8, R19, RZ ;  /* 0x0000001308137210 */ /* 0x000fe40007f5e0ff */
[----:B------:R-:W-:Y:S01]  /*0350*/  LEA R16, P0, R15, UR6, 0xa ;  /* 0x000000060f107c11 */ /* 0x000fe2000f8050ff */
[----:B------:R-:W-:Y:S01]  /*0360*/  IMAD.X R7, RZ, RZ, R7, P1 ;  /* 0x000000ffff077224 */ /* 0x000fe200008e0607 */
[----:B------:R-:W-:Y:S01]  /*0370*/  LEA R8, P1, R18, UR6, 0xa ;  /* 0x0000000612087c11 */ /* 0x000fe2000f8250ff */
[----:B------:R-:W-:Y:S01]  /*0380*/  IMAD.X R20, RZ, RZ, R9, P2 ;  /* 0x000000ffff147224 */ /* 0x000fe200010e0609 */
[----:B------:R-:W-:-:S02]  /*0390*/  LEA R6, P3, R10, UR6, 0xa ;  /* 0x000000060a067c11 */ /* 0x000fc4000f8650ff */
[----:B------:R-:W-:Y:S02]  /*03a0*/  LEA.HI.X R17, R15, UR7, R22, 0xa, P0 ;  /* 0x000000070f117c11 */ /* 0x000fe400080f5416 */
[----:B------:R-:W-:Y:S02]  /*03b0*/  LEA R4, P2, R19, UR6, 0xa ;  /* 0x0000000613047c11 */ /* 0x000fe4000f8450ff */
[----:B------:R-:W-:Y:S01]  /*03c0*/  LEA.HI.X R9, R18, UR7, R7, 0xa, P1 ;  /* 0x0000000712097c11 */ /* 0x000fe200088f5407 */
[----:B------:R-:W-:Y:S01]  /*03d0*/  IMAD.WIDE R16, R12, 0x4, R16 ;  /* 0x000000040c107825 */ /* 0x000fe200078e0210 */
[----:B------:R-:W-:Y:S02]  /*03e0*/  LEA.HI.X R7, R10, UR7, R11, 0xa, P3 ;  /* 0x000000070a077c11 */ /* 0x000fe400098f540b */
[C---:B------:R-:W-:Y:S01]  /*03f0*/  SHF.L.U64.HI R14, R13.reuse, 0xd, R14 ;  /* 0x0000000d0d0e7819 */ /* 0x040fe2000001020e */
[----:B------:R-:W1:Y:S01]  /*0400*/  LDC.64 R10, c[0x0][0x230] ;  /* 0x00008c00ff0a7b82 */ /* 0x000e620000000a00 */
[----:B------:R-:W-:Y:S01]  /*0410*/  IMAD.SHL.U32 R13, R13, 0x2000, RZ ;  /* 0x000020000d0d7824 */ /* 0x000fe200078e00ff */
[----:B------:R-:W-:Y:S01]  /*0420*/  LEA.HI.X R5, R19, UR7, R20, 0xa, P2 ;  /* 0x0000000713057c11 */ /* 0x000fe200090f5414 */
[----:B------:R-:W-:-:S03]  /*0430*/  IMAD.WIDE R18, R12, 0x4, R8 ;  /* 0x000000040c127825 */ /* 0x000fc600078e0208 */
[----:B------:R-:W-:Y:S01]  /*0440*/  IADD3 R8, P0, R16, R13, RZ ;  /* 0x0000000d10087210 */ /* 0x000fe20007f1e0ff */
[----:B------:R-:W-:-:S04]  /*0450*/  IMAD.WIDE R4, R12, 0x4, R4 ;  /* 0x000000040c047825 */ /* 0x000fc800078e0204 */
[----:B------:R-:W-:Y:S01]  /*0460*/  IMAD.WIDE R6, R12, 0x4, R6 ;  /* 0x000000040c067825 */ /* 0x000fe200078e0206 */
[----:B------:R-:W-:-:S03]  /*0470*/  IADD3 R4, P1, R4, R13, RZ ;  /* 0x0000000d04047210 */ /* 0x000fc60007f3e0ff */
[--C-:B------:R-:W-:Y:S01]  /*0480*/  IMAD.X R9, R17, 0x1, R14.reuse, P0 ;  /* 0x0000000111097824 */ /* 0x100fe200000e060e */
[----:B------:R-:W-:Y:S01]  /*0490*/  IADD3 R12, P0, R18, R13, RZ ;  /* 0x0000000d120c7210 */ /* 0x000fe20007f1e0ff */
[----:B------:R-:W-:Y:S01]  /*04a0*/  IMAD.X R5, R5, 0x1, R14, P1 ;  /* 0x0000000105057824 */ /* 0x000fe200008e060e */
[----:B------:R-:W-:Y:S01]  /*04b0*/  IADD3 R6, P2, R6, R13, RZ ;  /* 0x0000000d06067210 */ /* 0x000fe20007f5e0ff */
[----:B------:R-:W-:-:S04]  /*04c0*/  IMAD.WIDE R8, R3, 0x4, R8 ;  /* 0x0000000403087825 */ /* 0x000fc800078e0208 */
[--C-:B------:R-:W-:Y:S02]  /*04d0*/  IMAD.X R13, R19, 0x1, R14.reuse, P0 ;  /* 0x00000001130d7824 */ /* 0x100fe400000e060e */
[----:B------:R-:W-:Y:S01]  /*04e0*/  IMAD.X R7, R7, 0x1, R14, P2 ;  /* 0x0000000107077824 */ /* 0x000fe200010e060e */
[----:B------:R-:W2:Y:S01]  /*04f0*/  LDG.E.EL R9, desc[UR4][R8.64] ;  /* 0x0000000408097981 */ /* 0x000ea2000c2e1900 */
[----:B------:R-:W-:-:S04]  /*0500*/  IMAD.WIDE R12, R3, 0x4, R12 ;  /* 0x00000004030c7825 */ /* 0x000fc800078e020c */
[C---:B------:R-:W-:Y:S02]  /*0510*/  IMAD.WIDE R4, R3.reuse, 0x4, R4 ;  /* 0x0000000403047825 */ /* 0x040fe400078e0204 */
[----:B------:R-:W3:Y:S02]  /*0520*/  LDG.E.EL R12, desc[UR4][R12.64] ;  /* 0x000000040c0c7981 */ /* 0x000ee4000c2e1900 */
[----:B------:R-:W-:Y:S02]  /*0530*/  IMAD.WIDE R6, R3, 0x4, R6 ;  /* 0x0000000403067825 */ /* 0x000fe400078e0206 */
[----:B------:R-:W2:Y:S02]  /*0540*/  LDG.E.EL R4, desc[UR4][R4.64] ;  /* 0x0000000404047981 */ /* 0x000ea4000c2e1900 */
[----:B-1----:R-:W-:Y:S02]  /*0550*/  IMAD.WIDE R10, R2, 0x4, R10 ;  /* 0x00000004020a7825 */ /* 0x002fe400078e020a */
[----:B------:R-:W3:Y:S01]  /*0560*/  LDG.E.EL R7, desc[UR4][R6.64] ;  /* 0x0000000406077981 */ /* 0x000ee2000c2e1900 */
[----:B------:R-:W1:Y:S03]  /*0570*/  LDC.64 R2, c[0x0][0x238] ;  /* 0x00008e00ff027b82 */ /* 0x000e660000000a00 */
[----:B------:R-:W4:Y:S01]  /*0580*/  LDG.E.EL.64 R10, desc[UR4][R10.64] ;  /* 0x000000040a0a7981 */ /* 0x000f22000c2e1b00 */
[----:B-1----:R-:W-:-:S04]  /*0590*/  IMAD.WIDE R2, R0, 0x4, R2 ;  /* 0x0000000400027825 */ /* 0x002fc800078e0202 */
[----:B--2---:R-:W-:Y:S01]  /*05a0*/  FADD R14, -R9, R4 ;  /* 0x00000004090e7221 */ /* 0x004fe20000000100 */
[----:B---3--:R-:W-:-:S03]  /*05b0*/  FADD R15, -R12, R7 ;  /* 0x000000070c0f7221 */ /* 0x008fc60000000100 */
[----:B----4-:R-:W-:Y:S01]  /*05c0*/  FFMA R14, R10, R14, R9 ;  /* 0x0000000e0a0e7223 */ /* 0x010fe20000000009 */
[----:B------:R-:W-:-:S05]  /*05d0*/  FFMA R15, R11, R15, R12 ;  /* 0x0000000f0b0f7223 */ /* 0x000fca000000000c */
[----:B------:R-:W-:Y:S01]  /*05e0*/  STG.E.64 desc[UR4][R2.64], R14 ;  /* 0x0000000e02007986 */ /* 0x000fe2000c101b04 */
[----:B------:R-:W-:Y:S05]  /*05f0*/  EXIT ;  /* 0x000000000000794d */ /* 0x000fea0003800000 */
.L_x_0:
[----:B------:R-:W-:-:S00]  /*0600*/  BRA `(.L_x_0) ;  /* 0xfffffffc00fc7947 */ /* 0x000fc0000383ffff */
[----:B------:R-:W-:-:S00]  /*0610*/  NOP ;  /* 0x0000000000007918 */ /* 0x000fc00000000000 */
        /* <DEDUP_REMOVED lines=14> */
.L_x_1:


//--------------------- .nv.constant0.triton_poi_fused__unsafe_index_add_mul_sub_30 --------------------------
	.section	.nv.constant0.triton_poi_fused__unsafe_index_add_mul_sub_30,"a",@progbits
	.sectionflags	@""
	.align	4
.nv.constant0.triton_poi_fused__unsafe_index_add_mul_sub_30:
	.zero		580
